//
// Generated by NVIDIA NVVM Compiler
//
// Compiler Build ID: CL-36424714
// Cuda compilation tools, release 13.0, V13.0.88
// Based on NVVM 20.0.0
//

.version 9.0
.target sm_100
.address_size 64

	// .globl	_Z20global_reduce_kernelPiS_i

.visible .entry _Z20global_reduce_kernelPiS_i(
	.param .u64 .ptr .align 1 _Z20global_reduce_kernelPiS_i_param_0,
	.param .u64 .ptr .align 1 _Z20global_reduce_kernelPiS_i_param_1,
	.param .u32 _Z20global_reduce_kernelPiS_i_param_2
)
{
	.reg .pred 	%p<8>;
	.reg .b32 	%r<14>;
	.reg .b64 	%rd<11>;

	ld.param.u64 	%rd3, [_Z20global_reduce_kernelPiS_i_param_0];
	ld.param.u64 	%rd4, [_Z20global_reduce_kernelPiS_i_param_1];
	ld.param.u32 	%r8, [_Z20global_reduce_kernelPiS_i_param_2];
	cvta.to.global.u64 	%rd1, %rd4;
	mov.u32 	%r1, %tid.x;
	mov.u32 	%r13, %ntid.x;
	mov.u32 	%r3, %ctaid.x;
	mad.lo.s32 	%r4, %r13, %r3, %r1;
	setp.lt.u32 	%p1, %r13, 2;
	mul.wide.s32 	%rd5, %r4, 4;
	add.s64 	%rd2, %rd1, %rd5;
	@%p1 bra 	$L__BB0_5;
$L__BB0_1:
	mov.u32 	%r5, %r13;
	shr.u32 	%r13, %r5, 1;
	setp.ge.u32 	%p2, %r1, %r13;
	@%p2 bra 	$L__BB0_4;
	setp.ge.s32 	%p3, %r4, %r8;
	add.s32 	%r7, %r13, %r4;
	setp.ge.u32 	%p4, %r7, %r8;
	or.pred  	%p5, %p3, %p4;
	@%p5 bra 	$L__BB0_4;
	ld.global.u32 	%r9, [%rd2];
	mul.wide.u32 	%rd6, %r7, 4;
	add.s64 	%rd7, %rd1, %rd6;
	ld.global.u32 	%r10, [%rd7];
	min.s32 	%r11, %r9, %r10;
	st.global.u32 	[%rd2], %r11;
$L__BB0_4:
	bar.sync 	0;
	setp.gt.u32 	%p6, %r5, 3;
	@%p6 bra 	$L__BB0_1;
$L__BB0_5:
	setp.ne.s32 	%p7, %r1, 0;
	@%p7 bra 	$L__BB0_7;
	ld.global.u32 	%r12, [%rd2];
	cvta.to.global.u64 	%rd8, %rd3;
	mul.wide.u32 	%rd9, %r3, 4;
	add.s64 	%rd10, %rd8, %rd9;
	st.global.u32 	[%rd10], %r12;
$L__BB0_7:
	ret;

}


// ===== COMPILED SASS (sm_100) =====

	.target	sm_100

	.elftype	@"ET_EXEC"


//--------------------- .note.nv.tkinfo           --------------------------
	.section	.note.nv.tkinfo,"",@"SHT_NOTE"
	.sectionflags	@"SHF_NOTE_NV_TKINFO"
	.tkinfo
        /*0018*/ 	.word	0x00000002
        /*0030*/ 	.string	""
        /*0030*/ 	.string	"ptxas"
        /*0030*/ 	.string	"Cuda compilation tools, release 13.0, V13.0.88"
        /*0030*/ 	.string	"Build cuda_13.0.r13.0/compiler.36424714_0"
        /*0030*/ 	.string	"-arch sm_100 -m 64 "



//--------------------- .note.nv.cuinfo           --------------------------
	.section	.note.nv.cuinfo,"",@"SHT_NOTE"
	.sectionflags	@"SHF_NOTE_NV_CUINFO"
        /*0018*/ 	.short	0x0002
        /*001a*/ 	.short	0x0064
        /*001c*/ 	.short	0x0082
	.zero		2


//--------------------- .nv.info                  --------------------------
	.section	.nv.info,"",@"SHT_CUDA_INFO"
	.align	4


	//----- nvinfo : EIATTR_REGCOUNT
	.align		4
        /*0000*/ 	.byte	0x04, 0x2f
        /*0002*/ 	.short	(.L_1 - .L_0)
	.align		4
.L_0:
        /*0004*/ 	.word	index@(_Z20global_reduce_kernelPiS_i)
        /*0008*/ 	.word	0x00000010


	//----- nvinfo : EIATTR_FRAME_SIZE
	.align		4
.L_1:
        /*000c*/ 	.byte	0x04, 0x11
        /*000e*/ 	.short	(.L_3 - .L_2)
	.align		4
.L_2:
        /*0010*/ 	.word	index@(_Z20global_reduce_kernelPiS_i)
        /*0014*/ 	.word	0x00000000


	//----- nvinfo : EIATTR_MIN_STACK_SIZE
	.align		4
.L_3:
        /*0018*/ 	.byte	0x04, 0x12
        /*001a*/ 	.short	(.L_5 - .L_4)
	.align		4
.L_4:
        /*001c*/ 	.word	index@(_Z20global_reduce_kernelPiS_i)
        /*0020*/ 	.word	0x00000000
.L_5:


//--------------------- .nv.compat                --------------------------
	.section	.nv.compat,"",@"SHT_CUDA_COMPAT_INFO"
	.align	4
        /*0000*/ 	.byte	0x02, 0x09, 0x00, 0x00, 0x02, 0x02, 0x01, 0x00, 0x02, 0x05, 0x05, 0x00, 0x03, 0x07, 0x01, 0x01
        /*0010*/ 	.byte	0x02, 0x03, 0x00, 0x00, 0x02, 0x06, 0x01, 0x00, 0x04, 0x0b, 0x08, 0x00, 0x09, 0x00, 0x00, 0x00
        /*0020*/ 	.byte	0x00, 0x00, 0x00, 0x00


//--------------------- .nv.info._Z20global_reduce_kernelPiS_i --------------------------
	.section	.nv.info._Z20global_reduce_kernelPiS_i,"",@"SHT_CUDA_INFO"
	.sectionflags	@""
	.align	4


	//----- nvinfo : EIATTR_CUDA_API_VERSION
	.align		4
        /*0000*/ 	.byte	0x04, 0x37
        /*0002*/ 	.short	(.L_7 - .L_6)
.L_6:
        /*0004*/ 	.word	0x00000082


	//----- nvinfo : EIATTR_KPARAM_INFO
	.align		4
.L_7:
        /*0008*/ 	.byte	0x04, 0x17
        /*000a*/ 	.short	(.L_9 - .L_8)
.L_8:
        /*000c*/ 	.word	0x00000000
        /*0010*/ 	.short	0x0002
        /*0012*/ 	.short	0x0010
        /*0014*/ 	.byte	0x00, 0xf0, 0x11, 0x00


	//----- nvinfo : EIATTR_KPARAM_INFO
	.align		4
.L_9:
        /*0018*/ 	.byte	0x04, 0x17
        /*001a*/ 	.short	(.L_11 - .L_10)
.L_10:
        /*001c*/ 	.word	0x00000000
        /*0020*/ 	.short	0x0001
        /*0022*/ 	.short	0x0008
        /*0024*/ 	.byte	0x00, 0xf5, 0x21, 0x00


	//----- nvinfo : EIATTR_KPARAM_INFO
	.align		4
.L_11:
        /*0028*/ 	.byte	0x04, 0x17
        /*002a*/ 	.short	(.L_13 - .L_12)
.L_12:
        /*002c*/ 	.word	0x00000000
        /*0030*/ 	.short	0x0000
        /*0032*/ 	.short	0x0000
        /*0034*/ 	.byte	0x00, 0xf5, 0x21, 0x00


	//----- nvinfo : EIATTR_SPARSE_MMA_MASK
	.align		4
.L_13:
        /*0038*/ 	.byte	0x03, 0x50
        /*003a*/ 	.short	0x0000


	//----- nvinfo : EIATTR_MAXREG_COUNT
	.align		4
        /*003c*/ 	.byte	0x03, 0x1b
        /*003e*/ 	.short	0x00ff


	//----- nvinfo : EIATTR_NUM_BARRIERS
	.align		4
        /*0040*/ 	.byte	0x02, 0x4c
        /*0042*/ 	.byte	0x01
	.zero		1


	//----- nvinfo : EIATTR_MERCURY_ISA_VERSION
	.align		4
        /*0044*/ 	.byte	0x03, 0x5f
        /*0046*/ 	.short	0x0101


	//----- nvinfo : EIATTR_VRC_CTA_INIT_COUNT
	.align		4
        /*0048*/ 	.byte	0x02, 0x4a
	.zero		1
	.zero		1


	//----- nvinfo : EIATTR_EXIT_INSTR_OFFSETS
	.align		4
        /*004c*/ 	.byte	0x04, 0x1c
        /*004e*/ 	.short	(.L_15 - .L_14)


	//   ....[0]....
.L_14:
        /*0050*/ 	.word	0x000001f0


	//   ....[1]....
        /*0054*/ 	.word	0x00000240


	//----- nvinfo : EIATTR_CRS_STACK_SIZE
	.align		4
.L_15:
        /*0058*/ 	.byte	0x04, 0x1e
        /*005a*/ 	.short	(.L_17 - .L_16)
.L_16:
        /*005c*/ 	.word	0x00000000


	//----- nvinfo : EIATTR_CBANK_PARAM_SIZE
	.align		4
.L_17:
        /*0060*/ 	.byte	0x03, 0x19
        /*0062*/ 	.short	0x0014


	//----- nvinfo : EIATTR_PARAM_CBANK
	.align		4
        /*0064*/ 	.byte	0x04, 0x0a
        /*0066*/ 	.short	(.L_19 - .L_18)
	.align		4
.L_18:
        /*0068*/ 	.word	index@(.nv.constant0._Z20global_reduce_kernelPiS_i)
        /*006c*/ 	.short	0x0380
        /*006e*/ 	.short	0x0014


	//----- nvinfo : EIATTR_SW_WAR
	.align		4
.L_19:
        /*0070*/ 	.byte	0x04, 0x36
        /*0072*/ 	.short	(.L_21 - .L_20)
.L_20:
        /*0074*/ 	.word	0x00000008
.L_21:


//--------------------- .nv.callgraph             --------------------------
	.section	.nv.callgraph,"",@"SHT_CUDA_CALLGRAPH"
	.align	4
	.sectionentsize	8
	.align		4
        /*0000*/ 	.word	0x00000000
	.align		4
        /*0004*/ 	.word	0xffffffff
	.align		4
        /*0008*/ 	.word	0x00000000
	.align		4
        /*000c*/ 	.word	0xfffffffe
	.align		4
        /*0010*/ 	.word	0x00000000
	.align		4
        /*0014*/ 	.word	0xfffffffd
	.align		4
        /*0018*/ 	.word	0x00000000
	.align		4
        /*001c*/ 	.word	0xfffffffc


//--------------------- .text._Z20global_reduce_kernelPiS_i --------------------------
	.section	.text._Z20global_reduce_kernelPiS_i,"ax",@progbits
	.align	128
        .global         _Z20global_reduce_kernelPiS_i
        .type           _Z20global_reduce_kernelPiS_i,@function
        .size           _Z20global_reduce_kernelPiS_i,(.L_x_5 - _Z20global_reduce_kernelPiS_i)
        .other          _Z20global_reduce_kernelPiS_i,@"STO_CUDA_ENTRY STV_DEFAULT"
_Z20global_reduce_kernelPiS_i:
.text._Z20global_reduce_kernelPiS_i:
[----:B------:R-:W-:Y:S01]  /*0000*/  LDC R1, c[0x0][0x37c] ;  /* 0x0000df00ff017b82 */ /* 0x000fe20000000800 */
[----:B------:R-:W0:Y:S01]  /*0010*/  S2R R8, SR_TID.X ;  /* 0x0000000000087919 */ /* 0x000e220000002100 */
[----:B------:R-:W1:Y:S06]  /*0020*/  LDCU UR4, c[0x0][0x360] ;  /* 0x00006c00ff0477ac */ /* 0x000e6c0008000800 */
[----:B------:R-:W2:Y:S01]  /*0030*/  LDC.64 R2, c[0x0][0x388] ;  /* 0x0000e200ff027b82 */ /* 0x000ea20000000a00 */
[----:B------:R-:W0:Y:S01]  /*0040*/  S2R R13, SR_CTAID.X ;  /* 0x00000000000d7919 */ /* 0x000e220000002500 */
[----:B------:R-:W3:Y:S01]  /*0050*/  LDCU.64 UR6, c[0x0][0x358] ;  /* 0x00006b00ff0677ac */ /* 0x000ee20008000a00 */
[----:B-1----:R-:W-:-:S02]  /*0060*/  UISETP.GE.U32.AND UP0, UPT, UR4, 0x2, UPT ;  /* 0x000000020400788c */ /* 0x002fc4000bf06070 */
[----:B0-----:R-:W-:-:S04]  /*0070*/  IMAD R9, R13, UR4, R8 ;  /* 0x000000040d097c24 */ /* 0x001fc8000f8e0208 */
[----:B--2---:R-:W-:-:S03]  /*0080*/  IMAD.WIDE R2, R9, 0x4, R2 ;  /* 0x0000000409027825 */ /* 0x004fc600078e0202 */
[----:B---3--:R-:W-:Y:S05]  /*0090*/  BRA.U !UP0, `(.L_x_0) ;  /* 0x0000000108507547 */ /* 0x008fea000b800000 */
[----:B------:R-:W0:Y:S01]  /*00a0*/  LDC.64 R6, c[0x0][0x388] ;  /* 0x0000e200ff067b82 */ /* 0x000e220000000a00 */
[----:B------:R-:W1:Y:S02]  /*00b0*/  LDCU UR8, c[0x0][0x390] ;  /* 0x00007200ff0877ac */ /* 0x000e640008000800 */
.L_x_3:
[----:B------:R-:W-:Y:S01]  /*00c0*/  UMOV UR5, UR4 ;  /* 0x0000000400057c82 */ /* 0x000fe20008000000 */
[----:B------:R-:W-:Y:S01]  /*00d0*/  USHF.R.U32.HI UR4, URZ, 0x1, UR4 ;  /* 0x00000001ff047899 */ /* 0x000fe20008011604 */
[----:B------:R-:W-:Y:S05]  /*00e0*/  BSSY.RECONVERGENT B0, `(.L_x_1) ;  /* 0x000000c000007945 */ /* 0x000fea0003800200 */
[----:B------:R-:W-:-:S13]  /*00f0*/  ISETP.GE.U32.AND P0, PT, R8, UR4, PT ;  /* 0x0000000408007c0c */ /* 0x000fda000bf06070 */
[----:B--2---:R-:W-:Y:S05]  /*0100*/  @P0 BRA `(.L_x_2) ;  /* 0x0000000000240947 */ /* 0x004fea0003800000 */
[----:B------:R-:W-:-:S04]  /*0110*/  IADD3 R5, PT, PT, R9, UR4, RZ ;  /* 0x0000000409057c10 */ /* 0x000fc8000fffe0ff */
[----:B-1----:R-:W-:-:S04]  /*0120*/  ISETP.GE.U32.AND P0, PT, R5, UR8, PT ;  /* 0x0000000805007c0c */ /* 0x002fc8000bf06070 */
[----:B------:R-:W-:-:S13]  /*0130*/  ISETP.GE.OR P0, PT, R9, UR8, P0 ;  /* 0x0000000809007c0c */ /* 0x000fda0008706670 */
[----:B------:R-:W-:Y:S05]  /*0140*/  @P0 BRA `(.L_x_2) ;  /* 0x0000000000140947 */ /* 0x000fea0003800000 */
[----:B0-----:R-:W-:Y:S01]  /*0150*/  IMAD.WIDE.U32 R4, R5, 0x4, R6 ;  /* 0x0000000405047825 */ /* 0x001fe200078e0006 */
[----:B------:R-:W2:Y:S05]  /*0160*/  LDG.E R0, desc[UR6][R2.64] ;  /* 0x0000000602007981 */ /* 0x000eaa000c1e1900 */
[----:B------:R-:W2:Y:S02]  /*0170*/  LDG.E R5, desc[UR6][R4.64] ;  /* 0x0000000604057981 */ /* 0x000ea4000c1e1900 */
[----:B--2---:R-:W-:-:S05]  /*0180*/  VIMNMX R11, PT, PT, R0, R5, PT ;  /* 0x00000005000b7248 */ /* 0x004fca0003fe0100 */
[----:B------:R2:W-:Y:S02]  /*0190*/  STG.E desc[UR6][R2.64], R11 ;  /* 0x0000000b02007986 */ /* 0x0005e4000c101906 */
.L_x_2:
[----:B-1----:R-:W-:Y:S05]  /*01a0*/  BSYNC.RECONVERGENT B0 ;  /* 0x0000000000007941 */ /* 0x002fea0003800200 */
.L_x_1:
[----:B------:R-:W-:Y:S01]  /*01b0*/  BAR.SYNC.DEFER_BLOCKING 0x0 ;  /* 0x0000000000007b1d */ /* 0x000fe20000010000 */
[----:B------:R-:W-:-:S09]  /*01c0*/  UISETP.GT.U32.AND UP0, UPT, UR5, 0x3, UPT ;  /* 0x000000030500788c */ /* 0x000fd2000bf04070 */
[----:B------:R-:W-:Y:S05]  /*01d0*/  BRA.U UP0, `(.L_x_3) ;  /* 0xfffffffd00b87547 */ /* 0x000fea000b83ffff */
.L_x_0:
[----:B------:R-:W-:-:S13]  /*01e0*/  ISETP.NE.AND P0, PT, R8, RZ, PT ;  /* 0x000000ff0800720c */ /* 0x000fda0003f05270 */
[----:B------:R-:W-:Y:S05]  /*01f0*/  @P0 EXIT ;  /* 0x000000000000094d */ /* 0x000fea0003800000 */
[----:B--2---:R-:W2:Y:S01]  /*0200*/  LDG.E R3, desc[UR6][R2.64] ;  /* 0x0000000602037981 */ /* 0x004ea2000c1e1900 */
[----:B------:R-:W1:Y:S02]  /*0210*/  LDC.64 R4, c[0x0][0x380] ;  /* 0x0000e000ff047b82 */ /* 0x000e640000000a00 */
[----:B-1----:R-:W-:-:S05]  /*0220*/  IMAD.WIDE.U32 R4, R13, 0x4, R4 ;  /* 0x000000040d047825 */ /* 0x002fca00078e0004 */
[----:B--2---:R-:W-:Y:S01]  /*0230*/  STG.E desc[UR6][R4.64], R3 ;  /* 0x0000000304007986 */ /* 0x004fe2000c101906 */
[----:B------:R-:W-:Y:S05]  /*0240*/  EXIT ;  /* 0x000000000000794d */ /* 0x000fea0003800000 */
.L_x_4:
[----:B------:R-:W-:-:S00]  /*0250*/  BRA `(.L_x_4) ;  /* 0xfffffffc00fc7947 */ /* 0x000fc0000383ffff */
[----:B------:R-:W-:-:S00]  /*0260*/  NOP ;  /* 0x0000000000007918 */ /* 0x000fc00000000000 */
        /* <DEDUP_REMOVED lines=9> */
.L_x_5:


//--------------------- .nv.shared.reserved.0     --------------------------
	.section	.nv.shared.reserved.0,"aw",@nobits
	.weak		__nv_reservedSMEM_offset_0_alias
	.size		__nv_reservedSMEM_offset_0_alias, 0, 64
	.other		__nv_reservedSMEM_offset_0_alias,@"STO_CUDA_RESERVED_SHARED STV_DEFAULT"
__nv_reservedSMEM_offset_0_alias:
	.zero		0
	.zero		64


//--------------------- .nv.constant0._Z20global_reduce_kernelPiS_i --------------------------
	.section	.nv.constant0._Z20global_reduce_kernelPiS_i,"a",@progbits
	.sectionflags	@""
	.align	4
.nv.constant0._Z20global_reduce_kernelPiS_i:
	.zero		916


//--------------------- SYMBOLS --------------------------

	.type		.nv.reservedSmem.offset0,@object
	.size		.nv.reservedSmem.offset0,0x4
